//
// Generated by NVIDIA NVVM Compiler
//
// Compiler Build ID: CL-36424714
// Cuda compilation tools, release 13.0, V13.0.88
// Based on NVVM 20.0.0
//

.version 9.0
.target sm_100
.address_size 64

	// .globl	_Z18sgemm_sharedMemoryILi16EEvPfS0_S0_iii
// _ZZ18sgemm_sharedMemoryILi16EEvPfS0_S0_iiiE3s_A has been demoted
// _ZZ18sgemm_sharedMemoryILi16EEvPfS0_S0_iiiE3s_B has been demoted

.visible .entry _Z18sgemm_sharedMemoryILi16EEvPfS0_S0_iii(
	.param .u64 .ptr .align 1 _Z18sgemm_sharedMemoryILi16EEvPfS0_S0_iii_param_0,
	.param .u64 .ptr .align 1 _Z18sgemm_sharedMemoryILi16EEvPfS0_S0_iii_param_1,
	.param .u64 .ptr .align 1 _Z18sgemm_sharedMemoryILi16EEvPfS0_S0_iii_param_2,
	.param .u32 _Z18sgemm_sharedMemoryILi16EEvPfS0_S0_iii_param_3,
	.param .u32 _Z18sgemm_sharedMemoryILi16EEvPfS0_S0_iii_param_4,
	.param .u32 _Z18sgemm_sharedMemoryILi16EEvPfS0_S0_iii_param_5
)
{
	.reg .pred 	%p<19>;
	.reg .b32 	%r<31>;
	.reg .b32 	%f<59>;
	.reg .b64 	%rd<54>;
	// demoted variable
	.shared .align 4 .b8 _ZZ18sgemm_sharedMemoryILi16EEvPfS0_S0_iiiE3s_A[1024];
	// demoted variable
	.shared .align 4 .b8 _ZZ18sgemm_sharedMemoryILi16EEvPfS0_S0_iiiE3s_B[1024];
	ld.param.u32 	%r8, [_Z18sgemm_sharedMemoryILi16EEvPfS0_S0_iii_param_4];
	ld.param.u32 	%r9, [_Z18sgemm_sharedMemoryILi16EEvPfS0_S0_iii_param_5];
	mov.u32 	%r10, %ctaid.x;
	mov.u32 	%r11, %ntid.x;
	mul.lo.s32 	%r1, %r10, %r11;
	mov.u32 	%r12, %ctaid.y;
	mov.u32 	%r13, %ntid.y;
	mov.u32 	%r2, %tid.y;
	mad.lo.s32 	%r3, %r12, %r13, %r2;
	add.s32 	%r14, %r9, 30;
	setp.lt.u32 	%p1, %r14, 31;
	mov.f32 	%f57, 0f00000000;
	@%p1 bra 	$L__BB0_20;
	ld.param.u64 	%rd48, [_Z18sgemm_sharedMemoryILi16EEvPfS0_S0_iii_param_1];
	ld.param.u64 	%rd47, [_Z18sgemm_sharedMemoryILi16EEvPfS0_S0_iii_param_0];
	add.s32 	%r15, %r9, 15;
	shr.s32 	%r16, %r15, 31;
	shr.u32 	%r17, %r16, 28;
	add.s32 	%r18, %r15, %r17;
	shr.s32 	%r19, %r18, 4;
	mul.lo.s32 	%r20, %r9, %r1;
	cvt.u64.u32 	%rd23, %r20;
	mov.u32 	%r21, %tid.x;
	mad.lo.s32 	%r22, %r9, %r21, %r2;
	cvt.u64.u32 	%rd24, %r22;
	shl.b32 	%r23, %r21, 6;
	mov.u32 	%r24, _ZZ18sgemm_sharedMemoryILi16EEvPfS0_S0_iiiE3s_A;
	add.s32 	%r4, %r24, %r23;
	shl.b32 	%r25, %r2, 2;
	add.s32 	%r5, %r4, %r25;
	cvt.u64.u32 	%rd25, %r21;
	cvt.s64.s32 	%rd26, %r8;
	cvt.u64.u32 	%rd27, %r3;
	mov.u32 	%r26, _ZZ18sgemm_sharedMemoryILi16EEvPfS0_S0_iiiE3s_B;
	add.s32 	%r7, %r26, %r25;
	add.s32 	%r6, %r7, %r23;
	cvt.s64.s32 	%rd1, %r9;
	max.u32 	%r27, %r19, 1;
	cvt.s64.s32 	%rd53, %r27;
	add.s64 	%rd3, %rd1, -5;
	add.s64 	%rd4, %rd1, -7;
	add.s64 	%rd5, %rd1, -9;
	add.s64 	%rd6, %rd1, -13;
	add.s64 	%rd28, %rd23, %rd24;
	shl.b64 	%rd29, %rd28, 2;
	cvta.to.global.u64 	%rd30, %rd47;
	add.s64 	%rd51, %rd30, %rd29;
	mad.lo.s64 	%rd31, %rd26, %rd25, %rd27;
	shl.b64 	%rd32, %rd31, 2;
	cvta.to.global.u64 	%rd33, %rd48;
	add.s64 	%rd50, %rd33, %rd32;
	mul.wide.s32 	%rd9, %r8, 64;
	mov.f32 	%f57, 0f00000000;
	mov.b64 	%rd52, 14;
$L__BB0_2:
	add.s64 	%rd14, %rd52, -14;
	ld.global.f32 	%f22, [%rd51];
	st.shared.f32 	[%r5], %f22;
	ld.global.f32 	%f23, [%rd50];
	st.shared.f32 	[%r6], %f23;
	bar.sync 	0;
	setp.ge.u64 	%p2, %rd14, %rd1;
	@%p2 bra 	$L__BB0_19;
	ld.shared.f32 	%f24, [%r4];
	ld.shared.f32 	%f25, [%r7];
	fma.rn.f32 	%f57, %f24, %f25, %f57;
	add.s64 	%rd34, %rd1, -1;
	setp.ge.u64 	%p3, %rd14, %rd34;
	@%p3 bra 	$L__BB0_19;
	ld.shared.f32 	%f26, [%r4+4];
	ld.shared.f32 	%f27, [%r7+64];
	fma.rn.f32 	%f57, %f26, %f27, %f57;
	add.s64 	%rd35, %rd52, -12;
	setp.ge.u64 	%p4, %rd35, %rd1;
	@%p4 bra 	$L__BB0_19;
	ld.shared.f32 	%f28, [%r4+8];
	ld.shared.f32 	%f29, [%r7+128];
	fma.rn.f32 	%f57, %f28, %f29, %f57;
	add.s64 	%rd36, %rd1, -3;
	setp.ge.u64 	%p5, %rd14, %rd36;
	@%p5 bra 	$L__BB0_19;
	ld.shared.f32 	%f30, [%r4+12];
	ld.shared.f32 	%f31, [%r7+192];
	fma.rn.f32 	%f57, %f30, %f31, %f57;
	add.s64 	%rd37, %rd52, -10;
	setp.ge.u64 	%p6, %rd37, %rd1;
	@%p6 bra 	$L__BB0_19;
	ld.shared.f32 	%f32, [%r4+16];
	ld.shared.f32 	%f33, [%r7+256];
	fma.rn.f32 	%f57, %f32, %f33, %f57;
	setp.ge.u64 	%p7, %rd14, %rd3;
	@%p7 bra 	$L__BB0_19;
	ld.shared.f32 	%f34, [%r4+20];
	ld.shared.f32 	%f35, [%r7+320];
	fma.rn.f32 	%f57, %f34, %f35, %f57;
	add.s64 	%rd38, %rd52, -8;
	setp.ge.u64 	%p8, %rd38, %rd1;
	@%p8 bra 	$L__BB0_19;
	ld.shared.f32 	%f36, [%r4+24];
	ld.shared.f32 	%f37, [%r7+384];
	fma.rn.f32 	%f57, %f36, %f37, %f57;
	setp.ge.u64 	%p9, %rd14, %rd4;
	@%p9 bra 	$L__BB0_19;
	ld.shared.f32 	%f38, [%r4+28];
	ld.shared.f32 	%f39, [%r7+448];
	fma.rn.f32 	%f57, %f38, %f39, %f57;
	add.s64 	%rd39, %rd52, -6;
	setp.ge.u64 	%p10, %rd39, %rd1;
	@%p10 bra 	$L__BB0_19;
	ld.shared.f32 	%f40, [%r4+32];
	ld.shared.f32 	%f41, [%r7+512];
	fma.rn.f32 	%f57, %f40, %f41, %f57;
	setp.ge.u64 	%p11, %rd14, %rd5;
	@%p11 bra 	$L__BB0_19;
	ld.shared.f32 	%f42, [%r4+36];
	ld.shared.f32 	%f43, [%r7+576];
	fma.rn.f32 	%f57, %f42, %f43, %f57;
	add.s64 	%rd40, %rd52, -4;
	setp.ge.u64 	%p12, %rd40, %rd1;
	@%p12 bra 	$L__BB0_19;
	ld.shared.f32 	%f44, [%r4+40];
	ld.shared.f32 	%f45, [%r7+640];
	fma.rn.f32 	%f57, %f44, %f45, %f57;
	add.s64 	%rd41, %rd1, -11;
	setp.ge.u64 	%p13, %rd14, %rd41;
	@%p13 bra 	$L__BB0_19;
	ld.shared.f32 	%f46, [%r4+44];
	ld.shared.f32 	%f47, [%r7+704];
	fma.rn.f32 	%f57, %f46, %f47, %f57;
	add.s64 	%rd42, %rd52, -2;
	setp.ge.u64 	%p14, %rd42, %rd1;
	@%p14 bra 	$L__BB0_19;
	ld.shared.f32 	%f48, [%r4+48];
	ld.shared.f32 	%f49, [%r7+768];
	fma.rn.f32 	%f57, %f48, %f49, %f57;
	setp.ge.u64 	%p15, %rd14, %rd6;
	@%p15 bra 	$L__BB0_19;
	ld.shared.f32 	%f50, [%r4+52];
	ld.shared.f32 	%f51, [%r7+832];
	fma.rn.f32 	%f57, %f50, %f51, %f57;
	setp.ge.u64 	%p16, %rd52, %rd1;
	@%p16 bra 	$L__BB0_19;
	ld.shared.f32 	%f52, [%r4+56];
	ld.shared.f32 	%f53, [%r7+896];
	fma.rn.f32 	%f57, %f52, %f53, %f57;
	add.s64 	%rd43, %rd1, -15;
	setp.ge.u64 	%p17, %rd14, %rd43;
	@%p17 bra 	$L__BB0_19;
	ld.shared.f32 	%f54, [%r4+60];
	ld.shared.f32 	%f55, [%r7+960];
	fma.rn.f32 	%f57, %f54, %f55, %f57;
$L__BB0_19:
	bar.sync 	0;
	add.s64 	%rd53, %rd53, -1;
	add.s64 	%rd52, %rd52, 16;
	add.s64 	%rd51, %rd51, 64;
	add.s64 	%rd50, %rd50, %rd9;
	setp.ne.s64 	%p18, %rd53, 0;
	@%p18 bra 	$L__BB0_2;
$L__BB0_20:
	ld.param.u64 	%rd49, [_Z18sgemm_sharedMemoryILi16EEvPfS0_S0_iii_param_2];
	cvta.to.global.u64 	%rd44, %rd49;
	mov.u32 	%r28, %tid.x;
	add.s32 	%r29, %r1, %r28;
	mad.lo.s32 	%r30, %r8, %r29, %r3;
	mul.wide.s32 	%rd45, %r30, 4;
	add.s64 	%rd46, %rd44, %rd45;
	st.global.f32 	[%rd46], %f57;
	ret;

}


// ===== COMPILED SASS (sm_100) =====

	.target	sm_100

	.elftype	@"ET_EXEC"


//--------------------- .note.nv.tkinfo           --------------------------
	.section	.note.nv.tkinfo,"",@"SHT_NOTE"
	.sectionflags	@"SHF_NOTE_NV_TKINFO"
	.tkinfo
        /*0018*/ 	.word	0x00000002
        /*0030*/ 	.string	""
        /*0030*/ 	.string	"ptxas"
        /*0030*/ 	.string	"Cuda compilation tools, release 13.0, V13.0.88"
        /*0030*/ 	.string	"Build cuda_13.0.r13.0/compiler.36424714_0"
        /*0030*/ 	.string	"-arch sm_100 -m 64 "



//--------------------- .note.nv.cuinfo           --------------------------
	.section	.note.nv.cuinfo,"",@"SHT_NOTE"
	.sectionflags	@"SHF_NOTE_NV_CUINFO"
        /*0018*/ 	.short	0x0002
        /*001a*/ 	.short	0x0064
        /*001c*/ 	.short	0x0082
	.zero		2


//--------------------- .nv.info                  --------------------------
	.section	.nv.info,"",@"SHT_CUDA_INFO"
	.align	4


	//----- nvinfo : EIATTR_REGCOUNT
	.align		4
        /*0000*/ 	.byte	0x04, 0x2f
        /*0002*/ 	.short	(.L_1 - .L_0)
	.align		4
.L_0:
        /*0004*/ 	.word	index@(_Z18sgemm_sharedMemoryILi16EEvPfS0_S0_iii)
        /*0008*/ 	.word	0x0000001f


	//----- nvinfo : EIATTR_FRAME_SIZE
	.align		4
.L_1:
        /*000c*/ 	.byte	0x04, 0x11
        /*000e*/ 	.short	(.L_3 - .L_2)
	.align		4
.L_2:
        /*0010*/ 	.word	index@(_Z18sgemm_sharedMemoryILi16EEvPfS0_S0_iii)
        /*0014*/ 	.word	0x00000000


	//----- nvinfo : EIATTR_MIN_STACK_SIZE
	.align		4
.L_3:
        /*0018*/ 	.byte	0x04, 0x12
        /*001a*/ 	.short	(.L_5 - .L_4)
	.align		4
.L_4:
        /*001c*/ 	.word	index@(_Z18sgemm_sharedMemoryILi16EEvPfS0_S0_iii)
        /*0020*/ 	.word	0x00000000
.L_5:


//--------------------- .nv.compat                --------------------------
	.section	.nv.compat,"",@"SHT_CUDA_COMPAT_INFO"
	.align	4
        /*0000*/ 	.byte	0x02, 0x09, 0x00, 0x00, 0x02, 0x02, 0x01, 0x00, 0x02, 0x05, 0x05, 0x00, 0x03, 0x07, 0x01, 0x01
        /*0010*/ 	.byte	0x02, 0x03, 0x00, 0x00, 0x02, 0x06, 0x01, 0x00, 0x04, 0x0b, 0x08, 0x00, 0x09, 0x00, 0x00, 0x00
        /*0020*/ 	.byte	0x00, 0x00, 0x00, 0x00


//--------------------- .nv.info._Z18sgemm_sharedMemoryILi16EEvPfS0_S0_iii --------------------------
	.section	.nv.info._Z18sgemm_sharedMemoryILi16EEvPfS0_S0_iii,"",@"SHT_CUDA_INFO"
	.sectionflags	@""
	.align	4


	//----- nvinfo : EIATTR_CUDA_API_VERSION
	.align		4
        /*0000*/ 	.byte	0x04, 0x37
        /*0002*/ 	.short	(.L_7 - .L_6)
.L_6:
        /*0004*/ 	.word	0x00000082


	//----- nvinfo : EIATTR_KPARAM_INFO
	.align		4
.L_7:
        /*0008*/ 	.byte	0x04, 0x17
        /*000a*/ 	.short	(.L_9 - .L_8)
.L_8:
        /*000c*/ 	.word	0x00000000
        /*0010*/ 	.short	0x0005
        /*0012*/ 	.short	0x0020
        /*0014*/ 	.byte	0x00, 0xf0, 0x11, 0x00


	//----- nvinfo : EIATTR_KPARAM_INFO
	.align		4
.L_9:
        /*0018*/ 	.byte	0x04, 0x17
        /*001a*/ 	.short	(.L_11 - .L_10)
.L_10:
        /*001c*/ 	.word	0x00000000
        /*0020*/ 	.short	0x0004
        /*0022*/ 	.short	0x001c
        /*0024*/ 	.byte	0x00, 0xf0, 0x11, 0x00


	//----- nvinfo : EIATTR_KPARAM_INFO
	.align		4
.L_11:
        /*0028*/ 	.byte	0x04, 0x17
        /*002a*/ 	.short	(.L_13 - .L_12)
.L_12:
        /*002c*/ 	.word	0x00000000
        /*0030*/ 	.short	0x0003
        /*0032*/ 	.short	0x0018
        /*0034*/ 	.byte	0x00, 0xf0, 0x11, 0x00


	//----- nvinfo : EIATTR_KPARAM_INFO
	.align		4
.L_13:
        /*0038*/ 	.byte	0x04, 0x17
        /*003a*/ 	.short	(.L_15 - .L_14)
.L_14:
        /*003c*/ 	.word	0x00000000
        /*0040*/ 	.short	0x0002
        /*0042*/ 	.short	0x0010
        /*0044*/ 	.byte	0x00, 0xf5, 0x21, 0x00


	//----- nvinfo : EIATTR_KPARAM_INFO
	.align		4
.L_15:
        /*0048*/ 	.byte	0x04, 0x17
        /*004a*/ 	.short	(.L_17 - .L_16)
.L_16:
        /*004c*/ 	.word	0x00000000
        /*0050*/ 	.short	0x0001
        /*0052*/ 	.short	0x0008
        /*0054*/ 	.byte	0x00, 0xf5, 0x21, 0x00


	//----- nvinfo : EIATTR_KPARAM_INFO
	.align		4
.L_17:
        /*0058*/ 	.byte	0x04, 0x17
        /*005a*/ 	.short	(.L_19 - .L_18)
.L_18:
        /*005c*/ 	.word	0x00000000
        /*0060*/ 	.short	0x0000
        /*0062*/ 	.short	0x0000
        /*0064*/ 	.byte	0x00, 0xf5, 0x21, 0x00


	//----- nvinfo : EIATTR_SPARSE_MMA_MASK
	.align		4
.L_19:
        /*0068*/ 	.byte	0x03, 0x50
        /*006a*/ 	.short	0x0000


	//----- nvinfo : EIATTR_MAXREG_COUNT
	.align		4
        /*006c*/ 	.byte	0x03, 0x1b
        /*006e*/ 	.short	0x00ff


	//----- nvinfo : EIATTR_NUM_BARRIERS
	.align		4
        /*0070*/ 	.byte	0x02, 0x4c
        /*0072*/ 	.byte	0x01
	.zero		1


	//----- nvinfo : EIATTR_MERCURY_ISA_VERSION
	.align		4
        /*0074*/ 	.byte	0x03, 0x5f
        /*0076*/ 	.short	0x0101


	//----- nvinfo : EIATTR_VRC_CTA_INIT_COUNT
	.align		4
        /*0078*/ 	.byte	0x02, 0x4a
	.zero		1
	.zero		1


	//----- nvinfo : EIATTR_EXIT_INSTR_OFFSETS
	.align		4
        /*007c*/ 	.byte	0x04, 0x1c
        /*007e*/ 	.short	(.L_21 - .L_20)


	//   ....[0]....
.L_20:
        /*0080*/ 	.word	0x00000cb0


	//----- nvinfo : EIATTR_CBANK_PARAM_SIZE
	.align		4
.L_21:
        /*0084*/ 	.byte	0x03, 0x19
        /*0086*/ 	.short	0x0024


	//----- nvinfo : EIATTR_PARAM_CBANK
	.align		4
        /*0088*/ 	.byte	0x04, 0x0a
        /*008a*/ 	.short	(.L_23 - .L_22)
	.align		4
.L_22:
        /*008c*/ 	.word	index@(.nv.constant0._Z18sgemm_sharedMemoryILi16EEvPfS0_S0_iii)
        /*0090*/ 	.short	0x0380
        /*0092*/ 	.short	0x0024


	//----- nvinfo : EIATTR_SW_WAR
	.align		4
.L_23:
        /*0094*/ 	.byte	0x04, 0x36
        /*0096*/ 	.short	(.L_25 - .L_24)
.L_24:
        /*0098*/ 	.word	0x00000008
.L_25:


//--------------------- .nv.callgraph             --------------------------
	.section	.nv.callgraph,"",@"SHT_CUDA_CALLGRAPH"
	.align	4
	.sectionentsize	8
	.align		4
        /*0000*/ 	.word	0x00000000
	.align		4
        /*0004*/ 	.word	0xffffffff
	.align		4
        /*0008*/ 	.word	0x00000000
	.align		4
        /*000c*/ 	.word	0xfffffffe
	.align		4
        /*0010*/ 	.word	0x00000000
	.align		4
        /*0014*/ 	.word	0xfffffffd
	.align		4
        /*0018*/ 	.word	0x00000000
	.align		4
        /*001c*/ 	.word	0xfffffffc


//--------------------- .text._Z18sgemm_sharedMemoryILi16EEvPfS0_S0_iii --------------------------
	.section	.text._Z18sgemm_sharedMemoryILi16EEvPfS0_S0_iii,"ax",@progbits
	.align	128
        .global         _Z18sgemm_sharedMemoryILi16EEvPfS0_S0_iii
        .type           _Z18sgemm_sharedMemoryILi16EEvPfS0_S0_iii,@function
        .size           _Z18sgemm_sharedMemoryILi16EEvPfS0_S0_iii,(.L_x_4 - _Z18sgemm_sharedMemoryILi16EEvPfS0_S0_iii)
        .other          _Z18sgemm_sharedMemoryILi16EEvPfS0_S0_iii,@"STO_CUDA_ENTRY STV_DEFAULT"
_Z18sgemm_sharedMemoryILi16EEvPfS0_S0_iii:
.text._Z18sgemm_sharedMemoryILi16EEvPfS0_S0_iii:
[----:B------:R-:W-:Y:S08]  /*0000*/  LDC R1, c[0x0][0x37c] ;  /* 0x0000df00ff017b82 */ /* 0x000ff00000000800 */
[----:B------:R-:W0:Y:S01]  /*0010*/  LDC R10, c[0x0][0x3a0] ;  /* 0x0000e800ff0a7b82 */ /* 0x000e220000000800 */
[----:B------:R-:W1:Y:S01]  /*0020*/  S2R R21, SR_TID.Y ;  /* 0x0000000000157919 */ /* 0x000e620000002200 */
[----:B------:R-:W2:Y:S01]  /*0030*/  LDCU UR4, c[0x0][0x360] ;  /* 0x00006c00ff0477ac */ /* 0x000ea20008000800 */
[----:B------:R-:W-:Y:S01]  /*0040*/  IMAD.MOV.U32 R23, RZ, RZ, RZ ;  /* 0x000000ffff177224 */ /* 0x000fe200078e00ff */
[----:B------:R-:W3:Y:S04]  /*0050*/  LDCU.64 UR8, c[0x0][0x358] ;  /* 0x00006b00ff0877ac */ /* 0x000ee80008000a00 */
[----:B------:R-:W2:Y:S08]  /*0060*/  S2UR UR5, SR_CTAID.X ;  /* 0x00000000000579c3 */ /* 0x000eb00000002500 */
[----:B------:R-:W1:Y:S08]  /*0070*/  S2UR UR6, SR_CTAID.Y ;  /* 0x00000000000679c3 */ /* 0x000e700000002600 */
[----:B------:R-:W1:Y:S01]  /*0080*/  LDC R26, c[0x0][0x364] ;  /* 0x0000d900ff1a7b82 */ /* 0x000e620000000800 */
[----:B0-----:R-:W-:-:S05]  /*0090*/  VIADD R0, R10, 0x1e ;  /* 0x0000001e0a007836 */ /* 0x001fca0000000000 */
[----:B------:R-:W-:Y:S01]  /*00a0*/  ISETP.GE.U32.AND P0, PT, R0, 0x1f, PT ;  /* 0x0000001f0000780c */ /* 0x000fe20003f06070 */
[----:B--2---:R-:W-:Y:S01]  /*00b0*/  UIMAD UR5, UR5, UR4, URZ ;  /* 0x00000004050572a4 */ /* 0x004fe2000f8e02ff */
[----:B-1----:R-:W-:-:S11]  /*00c0*/  IMAD R26, R26, UR6, R21 ;  /* 0x000000061a1a7c24 */ /* 0x002fd6000f8e0215 */
[----:B---3--:R-:W-:Y:S05]  /*00d0*/  @!P0 BRA `(.L_x_0) ;  /* 0x0000000800d88947 */ /* 0x008fea0003800000 */
[----:B------:R-:W0:Y:S01]  /*00e0*/  S2R R19, SR_TID.X ;  /* 0x0000000000137919 */ /* 0x000e220000002100 */
[----:B------:R-:W1:Y:S01]  /*00f0*/  LDCU UR6, c[0x0][0x39c] ;  /* 0x00007380ff0677ac */ /* 0x000e620008000800 */
[----:B------:R-:W2:Y:S01]  /*0100*/  S2UR UR7, SR_CgaCtaId ;  /* 0x00000000000779c3 */ /* 0x000ea20000008800 */
[C---:B------:R-:W-:Y:S01]  /*0110*/  IMAD R3, R10.reuse, UR5, RZ ;  /* 0x000000050a037c24 */ /* 0x040fe2000f8e02ff */
[----:B------:R-:W-:Y:S01]  /*0120*/  SHF.R.S32.HI R18, RZ, 0x1f, R10 ;  /* 0x0000001fff127819 */ /* 0x000fe2000001140a */
[----:B------:R-:W3:Y:S01]  /*0130*/  LDCU.128 UR12, c[0x0][0x380] ;  /* 0x00007000ff0c77ac */ /* 0x000ee20008000c00 */
[----:B------:R-:W-:Y:S02]  /*0140*/  VIADD R0, R10, 0xf ;  /* 0x0000000f0a007836 */ /* 0x000fe40000000000 */
[----:B------:R-:W-:Y:S01]  /*0150*/  IMAD.MOV.U32 R27, RZ, RZ, RZ ;  /* 0x000000ffff1b7224 */ /* 0x000fe200078e00ff */
[----:B------:R-:W-:Y:S01]  /*0160*/  UMOV UR10, 0xe ;  /* 0x0000000e000a7882 */ /* 0x000fe20000000000 */
[----:B------:R-:W-:Y:S01]  /*0170*/  IMAD.MOV.U32 R23, RZ, RZ, RZ ;  /* 0x000000ffff177224 */ /* 0x000fe200078e00ff */
[----:B-1----:R-:W-:Y:S01]  /*0180*/  USHF.R.S32.HI UR4, URZ, 0x1f, UR6 ;  /* 0x0000001fff047899 */ /* 0x002fe20008011406 */
[----:B0-----:R-:W-:-:S05]  /*0190*/  IMAD R2, R19, R10, R21 ;  /* 0x0000000a13027224 */ /* 0x001fca00078e0215 */
[C---:B------:R-:W-:Y:S01]  /*01a0*/  IMAD R25, R19.reuse, UR4, RZ ;  /* 0x0000000413197c24 */ /* 0x040fe2000f8e02ff */
[----:B------:R-:W-:Y:S01]  /*01b0*/  UMOV UR4, 0x400 ;  /* 0x0000040000047882 */ /* 0x000fe20000000000 */
[----:B------:R-:W-:Y:S01]  /*01c0*/  IMAD.WIDE.U32 R4, R19, UR6, R26 ;  /* 0x0000000613047c25 */ /* 0x000fe2000f8e001a */
[----:B------:R-:W-:Y:S01]  /*01d0*/  IADD3 R6, P0, PT, R3, R2, RZ ;  /* 0x0000000203067210 */ /* 0x000fe20007f1e0ff */
[----:B------:R-:W-:Y:S01]  /*01e0*/  UIADD3 UR6, UPT, UPT, UR4, 0x400, URZ ;  /* 0x0000040004067890 */ /* 0x000fe2000fffe0ff */
[----:B------:R-:W-:Y:S01]  /*01f0*/  SHF.R.S32.HI R3, RZ, 0x1f, R0 ;  /* 0x0000001fff037819 */ /* 0x000fe20000011400 */
[----:B------:R-:W-:Y:S01]  /*0200*/  IMAD.IADD R25, R5, 0x1, R25 ;  /* 0x0000000105197824 */ /* 0x000fe200078e0219 */
[----:B--2---:R-:W-:Y:S01]  /*0210*/  ULEA UR4, UR7, UR4, 0x18 ;  /* 0x0000000407047291 */ /* 0x004fe2000f8ec0ff */
[----:B------:R-:W-:Y:S01]  /*0220*/  IMAD.X R5, RZ, RZ, RZ, P0 ;  /* 0x000000ffff057224 */ /* 0x000fe200000e06ff */
[----:B------:R-:W-:Y:S01]  /*0230*/  LEA.HI R8, R3, R0, RZ, 0x4 ;  /* 0x0000000003087211 */ /* 0x000fe200078f20ff */
[----:B------:R-:W-:Y:S01]  /*0240*/  ULEA UR6, UR7, UR6, 0x18 ;  /* 0x0000000607067291 */ /* 0x000fe2000f8ec0ff */
[----:B---3--:R-:W-:-:S02]  /*0250*/  LEA R24, P2, R4, UR14, 0x2 ;  /* 0x0000000e04187c11 */ /* 0x008fc4000f8410ff */
[----:B------:R-:W-:Y:S02]  /*0260*/  LEA R2, P1, R6, UR12, 0x2 ;  /* 0x0000000c06027c11 */ /* 0x000fe4000f8210ff */
[----:B------:R-:W-:Y:S02]  /*0270*/  SHF.R.S32.HI R8, RZ, 0x4, R8 ;  /* 0x00000004ff087819 */ /* 0x000fe40000011408 */
[----:B------:R-:W-:Y:S02]  /*0280*/  LEA.HI.X R25, R4, UR15, R25, 0x2, P2 ;  /* 0x0000000f04197c11 */ /* 0x000fe400090f1419 */
[----:B------:R-:W-:Y:S02]  /*0290*/  LEA.HI.X R3, R6, UR13, R5, 0x2, P1 ;  /* 0x0000000d06037c11 */ /* 0x000fe400088f1405 */
[----:B------:R-:W-:Y:S01]  /*02a0*/  LEA R22, R19, UR4, 0x6 ;  /* 0x0000000413167c11 */ /* 0x000fe2000f8e30ff */
[----:B------:R-:W-:Y:S01]  /*02b0*/  UMOV UR4, URZ ;  /* 0x000000ff00047c82 */ /* 0x000fe20008000000 */
[----:B------:R-:W-:-:S02]  /*02c0*/  LEA R20, R21, UR6, 0x2 ;  /* 0x0000000615147c11 */ /* 0x000fc4000f8e10ff */
[C---:B------:R-:W-:Y:S01]  /*02d0*/  IADD3 R0, P0, PT, R10.reuse, -0x5, RZ ;  /* 0xfffffffb0a007810 */ /* 0x040fe20007f1e0ff */
[----:B------:R-:W-:Y:S01]  /*02e0*/  IMAD R21, R21, 0x4, R22 ;  /* 0x0000000415157824 */ /* 0x000fe200078e0216 */
[C---:B------:R-:W-:Y:S01]  /*02f0*/  IADD3 R4, P1, PT, R10.reuse, -0x7, RZ ;  /* 0xfffffff90a047810 */ /* 0x040fe20007f3e0ff */
[----:B------:R-:W-:Y:S01]  /*0300*/  IMAD R19, R19, 0x40, R20 ;  /* 0x0000004013137824 */ /* 0x000fe200078e0214 */
[C---:B------:R-:W-:Y:S02]  /*0310*/  IADD3 R5, P2, PT, R10.reuse, -0x9, RZ ;  /* 0xfffffff70a057810 */ /* 0x040fe40007f5e0ff */
[----:B------:R-:W-:Y:S02]  /*0320*/  IADD3 R6, P3, PT, R10, -0xd, RZ ;  /* 0xfffffff30a067810 */ /* 0x000fe40007f7e0ff */
[----:B------:R-:W-:Y:S02]  /*0330*/  VIMNMX.U32 R14, PT, PT, R8, 0x1, !PT ;  /* 0x00000001080e7848 */ /* 0x000fe40007fe0000 */
[----:B------:R-:W-:-:S02]  /*0340*/  IADD3.X R7, PT, PT, R18, -0x1, RZ, P0, !PT ;  /* 0xffffffff12077810 */ /* 0x000fc400007fe4ff */
[C---:B------:R-:W-:Y:S02]  /*0350*/  IADD3.X R12, PT, PT, R18.reuse, -0x1, RZ, P1, !PT ;  /* 0xffffffff120c7810 */ /* 0x040fe40000ffe4ff */
[C---:B------:R-:W-:Y:S02]  /*0360*/  IADD3.X R13, PT, PT, R18.reuse, -0x1, RZ, P2, !PT ;  /* 0xffffffff120d7810 */ /* 0x040fe400017fe4ff */
[----:B------:R-:W-:Y:S02]  /*0370*/  IADD3.X R15, PT, PT, R18, -0x1, RZ, P3, !PT ;  /* 0xffffffff120f7810 */ /* 0x000fe40001ffe4ff */
[----:B------:R-:W-:-:S07]  /*0380*/  SHF.R.S32.HI R16, RZ, 0x1f, R14 ;  /* 0x0000001fff107819 */ /* 0x000fce000001140e */
.L_x_2:
[----:B0-----:R-:W2:Y:S01]  /*0390*/  LDG.E R8, desc[UR8][R2.64] ;  /* 0x0000000802087981 */ /* 0x001ea2000c1e1900 */
[----:B------:R-:W0:Y:S03]  /*03a0*/  LDC R17, c[0x0][0x3a0] ;  /* 0x0000e800ff117b82 */ /* 0x000e260000000800 */
[----:B------:R-:W3:Y:S01]  /*03b0*/  LDG.E R10, desc[UR8][R24.64] ;  /* 0x00000008180a7981 */ /* 0x000ee2000c1e1900 */
[----:B------:R-:W-:Y:S01]  /*03c0*/  UIADD3 UR11, UP0, UPT, UR10, -0xe, URZ ;  /* 0xfffffff20a0b7890 */ /* 0x000fe2000ff1e0ff */
[----:B------:R-:W-:-:S03]  /*03d0*/  IADD3 R14, P0, PT, R14, -0x1, RZ ;  /* 0xffffffff0e0e7810 */ /* 0x000fc60007f1e0ff */
[----:B------:R-:W-:Y:S01]  /*03e0*/  UIADD3.X UR12, UPT, UPT, UR4, -0x1, URZ, UP0, !UPT ;  /* 0xffffffff040c7890 */ /* 0x000fe200087fe4ff */
[----:B------:R-:W-:Y:S02]  /*03f0*/  IADD3.X R16, PT, PT, R16, -0x1, RZ, P0, !PT ;  /* 0xffffffff10107810 */ /* 0x000fe400007fe4ff */
[----:B------:R-:W-:-:S03]  /*0400*/  ISETP.NE.U32.AND P0, PT, R14, RZ, PT ;  /* 0x000000ff0e00720c */ /* 0x000fc60003f05070 */
[----:B------:R-:W-:Y:S01]  /*0410*/  IMAD.U32 R9, RZ, RZ, UR12 ;  /* 0x0000000cff097e24 */ /* 0x000fe2000f8e00ff */
[----:B------:R-:W-:Y:S02]  /*0420*/  ISETP.NE.AND.EX P0, PT, R16, RZ, PT, P0 ;  /* 0x000000ff1000720c */ /* 0x000fe40003f05300 */
[----:B0-----:R-:W-:-:S04]  /*0430*/  ISETP.LE.U32.AND P1, PT, R17, UR11, PT ;  /* 0x0000000b11007c0c */ /* 0x001fc8000bf23070 */
[----:B------:R-:W-:Y:S01]  /*0440*/  ISETP.GE.U32.AND.EX P1, PT, R9, R18, PT, P1 ;  /* 0x000000120900720c */ /* 0x000fe20003f26110 */
[----:B--2---:R0:W-:Y:S04]  /*0450*/  STS [R21], R8 ;  /* 0x0000000815007388 */ /* 0x0041e80000000800 */
[----:B---3--:R0:W-:Y:S01]  /*0460*/  STS [R19], R10 ;  /* 0x0000000a13007388 */ /* 0x0081e20000000800 */
[----:B------:R-:W-:Y:S07]  /*0470*/  BAR.SYNC.DEFER_BLOCKING 0x0 ;  /* 0x0000000000007b1d */ /* 0x000fee0000010000 */
[----:B------:R-:W-:Y:S05]  /*0480*/  @P1 BRA `(.L_x_1) ;  /* 0x0000000400cc1947 */ /* 0x000fea0003800000 */
[----:B0-----:R-:W-:Y:S01]  /*0490*/  IADD3 R8, P2, PT, R17, -0x1, RZ ;  /* 0xffffffff11087810 */ /* 0x001fe20007f5e0ff */
[----:B------:R-:W-:Y:S01]  /*04a0*/  IMAD.U32 R9, RZ, RZ, UR12 ;  /* 0x0000000cff097e24 */ /* 0x000fe2000f8e00ff */
[----:B------:R-:W-:Y:S02]  /*04b0*/  LDS R28, [R20] ;  /* 0x00000000141c7984 */ /* 0x000fe40000000800 */
[----:B------:R-:W-:Y:S02]  /*04c0*/  ISETP.LE.U32.AND P1, PT, R8, UR11, PT ;  /* 0x0000000b08007c0c */ /* 0x000fe4000bf23070 */
[----:B------:R-:W-:-:S04]  /*04d0*/  IADD3.X R8, PT, PT, R18, -0x1, RZ, P2, !PT ;  /* 0xffffffff12087810 */ /* 0x000fc800017fe4ff */
[----:B------:R-:W-:Y:S02]  /*04e0*/  ISETP.GE.U32.AND.EX P1, PT, R9, R8, PT, P1 ;  /* 0x000000080900720c */ /* 0x000fe40003f26110 */
[----:B------:R-:W0:Y:S02]  /*04f0*/  LDS.128 R8, [R22] ;  /* 0x0000000016087984 */ /* 0x000e240000000c00 */
[----:B0-----:R-:W-:-:S09]  /*0500*/  FFMA R23, R8, R28, R23 ;  /* 0x0000001c08177223 */ /* 0x001fd20000000017 */
[----:B------:R-:W-:Y:S05]  /*0510*/  @P1 BRA `(.L_x_1) ;  /* 0x0000000400a81947 */ /* 0x000fea0003800000 */
[----:B------:R-:W0:Y:S01]  /*0520*/  LDS R8, [R20+0x40] ;  /* 0x0000400014087984 */ /* 0x000e220000000800 */
[----:B------:R-:W-:-:S04]  /*0530*/  UIADD3 UR6, UP0, UPT, UR10, -0xc, URZ ;  /* 0xfffffff40a067890 */ /* 0x000fc8000ff1e0ff */
[----:B------:R-:W-:Y:S02]  /*0540*/  UIADD3.X UR7, UPT, UPT, UR4, -0x1, URZ, UP0, !UPT ;  /* 0xffffffff04077890 */ /* 0x000fe400087fe4ff */
[----:B------:R-:W-:Y:S01]  /*0550*/  ISETP.LE.U32.AND P1, PT, R17, UR6, PT ;  /* 0x0000000611007c0c */ /* 0x000fe2000bf23070 */
[----:B0-----:R-:W-:-:S03]  /*0560*/  FFMA R23, R8, R9, R23 ;  /* 0x0000000908177223 */ /* 0x001fc60000000017 */
[----:B------:R-:W-:-:S05]  /*0570*/  IMAD.U32 R9, RZ, RZ, UR7 ;  /* 0x00000007ff097e24 */ /* 0x000fca000f8e00ff */
[----:B------:R-:W-:-:S13]  /*0580*/  ISETP.GE.U32.AND.EX P1, PT, R9, R18, PT, P1 ;  /* 0x000000120900720c */ /* 0x000fda0003f26110 */
[----:B------:R-:W-:Y:S05]  /*0590*/  @P1 BRA `(.L_x_1) ;  /* 0x0000000400881947 */ /* 0x000fea0003800000 */
[----:B------:R-:W0:Y:S01]  /*05a0*/  LDS R8, [R20+0x80] ;  /* 0x0000800014087984 */ /* 0x000e220000000800 */
[----:B------:R-:W-:Y:S02]  /*05b0*/  IMAD.U32 R9, RZ, RZ, UR12 ;  /* 0x0000000cff097e24 */ /* 0x000fe4000f8e00ff */
[----:B0-----:R-:W-:Y:S01]  /*05c0*/  FFMA R23, R8, R10, R23 ;  /* 0x0000000a08177223 */ /* 0x001fe20000000017 */
[----:B------:R-:W-:-:S04]  /*05d0*/  IADD3 R8, P2, PT, R17, -0x3, RZ ;  /* 0xfffffffd11087810 */ /* 0x000fc80007f5e0ff */
[----:B------:R-:W-:Y:S02]  /*05e0*/  ISETP.LE.U32.AND P1, PT, R8, UR11, PT ;  /* 0x0000000b08007c0c */ /* 0x000fe4000bf23070 */
[----:B------:R-:W-:-:S04]  /*05f0*/  IADD3.X R8, PT, PT, R18, -0x1, RZ, P2, !PT ;  /* 0xffffffff12087810 */ /* 0x000fc800017fe4ff */
[----:B------:R-:W-:-:S13]  /*0600*/  ISETP.GE.U32.AND.EX P1, PT, R9, R8, PT, P1 ;  /* 0x000000080900720c */ /* 0x000fda0003f26110 */
[----:B------:R-:W-:Y:S05]  /*0610*/  @P1 BRA `(.L_x_1) ;  /* 0x0000000400681947 */ /* 0x000fea0003800000 */
[----:B------:R-:W0:Y:S01]  /*0620*/  LDS R8, [R20+0xc0] ;  /* 0x0000c00014087984 */ /* 0x000e220000000800 */
[----:B------:R-:W-:-:S04]  /*0630*/  UIADD3 UR6, UP0, UPT, UR10, -0xa, URZ ;  /* 0xfffffff60a067890 */ /* 0x000fc8000ff1e0ff */
[----:B------:R-:W-:Y:S02]  /*0640*/  UIADD3.X UR7, UPT, UPT, UR4, -0x1, URZ, UP0, !UPT ;  /* 0xffffffff04077890 */ /* 0x000fe400087fe4ff */
[----:B------:R-:W-:-:S04]  /*0650*/  ISETP.LE.U32.AND P1, PT, R17, UR6, PT ;  /* 0x0000000611007c0c */ /* 0x000fc8000bf23070 */
[----:B------:R-:W-:-:S05]  /*0660*/  IMAD.U32 R9, RZ, RZ, UR7 ;  /* 0x00000007ff097e24 */ /* 0x000fca000f8e00ff */
[----:B------:R-:W-:Y:S01]  /*0670*/  ISETP.GE.U32.AND.EX P1, PT, R9, R18, PT, P1 ;  /* 0x000000120900720c */ /* 0x000fe20003f26110 */
[----:B0-----:R-:W-:-:S12]  /*0680*/  FFMA R23, R8, R11, R23 ;  /* 0x0000000b08177223 */ /* 0x001fd80000000017 */
[----:B------:R-:W-:Y:S05]  /*0690*/  @P1 BRA `(.L_x_1) ;  /* 0x0000000400481947 */ /* 0x000fea0003800000 */
[----:B------:R-:W-:Y:S01]  /*06a0*/  IMAD.U32 R8, RZ, RZ, UR12 ;  /* 0x0000000cff087e24 */ /* 0x000fe2000f8e00ff */
[----:B------:R-:W-:Y:S01]  /*06b0*/  ISETP.LE.U32.AND P1, PT, R0, UR11, PT ;  /* 0x0000000b00007c0c */ /* 0x000fe2000bf23070 */
[----:B------:R-:W-:Y:S03]  /*06c0*/  LDS R28, [R20+0x100] ;  /* 0x00010000141c7984 */ /* 0x000fe60000000800 */
[----:B------:R-:W-:Y:S02]  /*06d0*/  ISETP.GE.U32.AND.EX P1, PT, R8, R7, PT, P1 ;  /* 0x000000070800720c */ /* 0x000fe40003f26110 */
[----:B------:R-:W0:Y:S02]  /*06e0*/  LDS.128 R8, [R22+0x10] ;  /* 0x0000100016087984 */ /* 0x000e240000000c00 */
        /* <DEDUP_REMOVED lines=11> */
[----:B------:R-:W-:Y:S01]  /*07a0*/  IMAD.U32 R9, RZ, RZ, UR12 ;  /* 0x0000000cff097e24 */ /* 0x000fe2000f8e00ff */
[----:B------:R-:W-:-:S04]  /*07b0*/  ISETP.LE.U32.AND P1, PT, R4, UR11, PT ;  /* 0x0000000b04007c0c */ /* 0x000fc8000bf23070 */
[----:B------:R-:W-:Y:S01]  /*07c0*/  ISETP.GE.U32.AND.EX P1, PT, R9, R12, PT, P1 ;  /* 0x0000000c0900720c */ /* 0x000fe20003f26110 */
[----:B0-----:R-:W-:-:S12]  /*07d0*/  FFMA R23, R8, R10, R23 ;  /* 0x0000000a08177223 */ /* 0x001fd80000000017 */
        /* <DEDUP_REMOVED lines=48> */
[----:B------:R-:W-:Y:S01]  /*0ae0*/  ISETP.LE.U32.AND P1, PT, R17, UR10, PT ;  /* 0x0000000a11007c0c */ /* 0x000fe2000bf23070 */
[----:B0-----:R-:W-:Y:S01]  /*0af0*/  FFMA R23, R8, R9, R23 ;  /* 0x0000000908177223 */ /* 0x001fe20000000017 */
[----:B------:R-:W-:-:S05]  /*0b00*/  IMAD.U32 R9, RZ, RZ, UR4 ;  /* 0x00000004ff097e24 */ /* 0x000fca000f8e00ff */
[----:B------:R-:W-:-:S13]  /*0b10*/  ISETP.GE.U32.AND.EX P1, PT, R9, R18, PT, P1 ;  /* 0x000000120900720c */ /* 0x000fda0003f26110 */
[----:B------:R-:W-:Y:S05]  /*0b20*/  @P1 BRA `(.L_x_1) ;  /* 0x0000000000241947 */ /* 0x000fea0003800000 */
[----:B------:R-:W-:Y:S01]  /*0b30*/  IADD3 R17, P2, PT, R17, -0xf, RZ ;  /* 0xfffffff111117810 */ /* 0x000fe20007f5e0ff */
[----:B------:R-:W-:-:S03]  /*0b40*/  IMAD.U32 R9, RZ, RZ, UR12 ;  /* 0x0000000cff097e24 */ /* 0x000fc6000f8e00ff */
[----:B------:R-:W-:Y:S02]  /*0b50*/  ISETP.LE.U32.AND P1, PT, R17, UR11, PT ;  /* 0x0000000b11007c0c */ /* 0x000fe4000bf23070 */
[----:B------:R-:W-:-:S04]  /*0b60*/  IADD3.X R8, PT, PT, R18, -0x1, RZ, P2, !PT ;  /* 0xffffffff12087810 */ /* 0x000fc800017fe4ff */
[----:B------:R-:W-:Y:S02]  /*0b70*/  ISETP.GE.U32.AND.EX P1, PT, R9, R8, PT, P1 ;  /* 0x000000080900720c */ /* 0x000fe40003f26110 */
[----:B------:R-:W0:Y:S11]  /*0b80*/  LDS R8, [R20+0x380] ;  /* 0x0003800014087984 */ /* 0x000e360000000800 */
[----:B------:R-:W1:Y:S01]  /*0b90*/  @!P1 LDS R28, [R20+0x3c0] ;  /* 0x0003c000141c9984 */ /* 0x000e620000000800 */
[----:B0-----:R-:W-:-:S04]  /*0ba0*/  FFMA R23, R8, R10, R23 ;  /* 0x0000000a08177223 */ /* 0x001fc80000000017 */
[----:B-1----:R-:W-:-:S07]  /*0bb0*/  @!P1 FFMA R23, R28, R11, R23 ;  /* 0x0000000b1c179223 */ /* 0x002fce0000000017 */
.L_x_1:
[----:B------:R-:W1:Y:S01]  /*0bc0*/  LDC R9, c[0x0][0x39c] ;  /* 0x0000e700ff097b82 */ /* 0x000e620000000800 */
[----:B------:R-:W-:-:S07]  /*0bd0*/  UIADD3 UR10, UP0, UPT, UR10, 0x10, URZ ;  /* 0x000000100a0a7890 */ /* 0x000fce000ff1e0ff */
[----:B------:R-:W-:Y:S01]  /*0be0*/  BAR.SYNC.DEFER_BLOCKING 0x0 ;  /* 0x0000000000007b1d */ /* 0x000fe20000010000 */
[----:B------:R-:W-:Y:S01]  /*0bf0*/  IADD3 R2, P1, PT, R2, 0x40, RZ ;  /* 0x0000004002027810 */ /* 0x000fe20007f3e0ff */
[----:B------:R-:W-:-:S04]  /*0c00*/  UIADD3.X UR4, UPT, UPT, URZ, UR4, URZ, UP0, !UPT ;  /* 0x00000004ff047290 */ /* 0x000fc800087fe4ff */
[----:B------:R-:W-:Y:S02]  /*0c10*/  IMAD.X R3, RZ, RZ, R3, P1 ;  /* 0x000000ffff037224 */ /* 0x000fe400008e0603 */
[----:B-1----:R-:W-:Y:S01]  /*0c20*/  IMAD.WIDE R24, R9, 0x40, R24 ;  /* 0x0000004009187825 */ /* 0x002fe200078e0218 */
[----:B------:R-:W-:Y:S06]  /*0c30*/  @P0 BRA `(.L_x_2) ;  /* 0xfffffff400d40947 */ /* 0x000fec000383ffff */
.L_x_0:
[----:B------:R-:W1:Y:S01]  /*0c40*/  S2R R5, SR_TID.X ;  /* 0x0000000000057919 */ /* 0x000e620000002100 */
[----:B------:R-:W2:Y:S01]  /*0c50*/  LDC.64 R2, c[0x0][0x390] ;  /* 0x0000e400ff027b82 */ /* 0x000ea20000000a00 */
[----:B------:R-:W3:Y:S01]  /*0c60*/  LDCU UR4, c[0x0][0x39c] ;  /* 0x00007380ff0477ac */ /* 0x000ee20008000800 */
[----:B-1----:R-:W-:-:S04]  /*0c70*/  VIADD R5, R5, UR5 ;  /* 0x0000000505057c36 */ /* 0x002fc80008000000 */
[----:B---3--:R-:W-:-:S04]  /*0c80*/  IMAD R5, R5, UR4, R26 ;  /* 0x0000000405057c24 */ /* 0x008fc8000f8e021a */
[----:B--2---:R-:W-:-:S05]  /*0c90*/  IMAD.WIDE R2, R5, 0x4, R2 ;  /* 0x0000000405027825 */ /* 0x004fca00078e0202 */
[----:B------:R-:W-:Y:S01]  /*0ca0*/  STG.E desc[UR8][R2.64], R23 ;  /* 0x0000001702007986 */ /* 0x000fe2000c101908 */
[----:B------:R-:W-:Y:S05]  /*0cb0*/  EXIT ;  /* 0x000000000000794d */ /* 0x000fea0003800000 */
.L_x_3:
[----:B------:R-:W-:-:S00]  /*0cc0*/  BRA `(.L_x_3) ;  /* 0xfffffffc00fc7947 */ /* 0x000fc0000383ffff */
[----:B------:R-:W-:-:S00]  /*0cd0*/  NOP ;  /* 0x0000000000007918 */ /* 0x000fc00000000000 */
        /* <DEDUP_REMOVED lines=10> */
.L_x_4:


//--------------------- .nv.shared._Z18sgemm_sharedMemoryILi16EEvPfS0_S0_iii --------------------------
	.section	.nv.shared._Z18sgemm_sharedMemoryILi16EEvPfS0_S0_iii,"aw",@nobits
	.sectionflags	@""
	.align	4
.nv.shared._Z18sgemm_sharedMemoryILi16EEvPfS0_S0_iii:
	.zero		3072


//--------------------- .nv.shared.reserved.0     --------------------------
	.section	.nv.shared.reserved.0,"aw",@nobits
	.weak		__nv_reservedSMEM_offset_0_alias
	.size		__nv_reservedSMEM_offset_0_alias, 0, 64
	.other		__nv_reservedSMEM_offset_0_alias,@"STO_CUDA_RESERVED_SHARED STV_DEFAULT"
__nv_reservedSMEM_offset_0_alias:
	.zero		0
	.zero		64


//--------------------- .nv.constant0._Z18sgemm_sharedMemoryILi16EEvPfS0_S0_iii --------------------------
	.section	.nv.constant0._Z18sgemm_sharedMemoryILi16EEvPfS0_S0_iii,"a",@progbits
	.sectionflags	@""
	.align	4
.nv.constant0._Z18sgemm_sharedMemoryILi16EEvPfS0_S0_iii:
	.zero		932


//--------------------- SYMBOLS --------------------------

	.type		.nv.reservedSmem.offset0,@object
	.size		.nv.reservedSmem.offset0,0x4
	.type		.nv.reservedSmem.cap,@object
	.size		.nv.reservedSmem.cap,0x4
